//
// Generated by NVIDIA NVVM Compiler
//
// Compiler Build ID: CL-36424714
// Cuda compilation tools, release 13.0, V13.0.88
// Based on NVVM 20.0.0
//

.version 9.0
.target sm_100
.address_size 64

	// .globl	_Z25revised_tiled_matrix_multPKfS0_Pfiii
// _ZZ25revised_tiled_matrix_multPKfS0_PfiiiE6tile_a has been demoted
// _ZZ25revised_tiled_matrix_multPKfS0_PfiiiE6tile_b has been demoted

.visible .entry _Z25revised_tiled_matrix_multPKfS0_Pfiii(
	.param .u64 .ptr .align 1 _Z25revised_tiled_matrix_multPKfS0_Pfiii_param_0,
	.param .u64 .ptr .align 1 _Z25revised_tiled_matrix_multPKfS0_Pfiii_param_1,
	.param .u64 .ptr .align 1 _Z25revised_tiled_matrix_multPKfS0_Pfiii_param_2,
	.param .u32 _Z25revised_tiled_matrix_multPKfS0_Pfiii_param_3,
	.param .u32 _Z25revised_tiled_matrix_multPKfS0_Pfiii_param_4,
	.param .u32 _Z25revised_tiled_matrix_multPKfS0_Pfiii_param_5
)
{
	.reg .pred 	%p<12>;
	.reg .b32 	%r<34>;
	.reg .b32 	%f<67>;
	.reg .b64 	%rd<13>;
	// demoted variable
	.shared .align 4 .b8 _ZZ25revised_tiled_matrix_multPKfS0_PfiiiE6tile_a[1024];
	// demoted variable
	.shared .align 4 .b8 _ZZ25revised_tiled_matrix_multPKfS0_PfiiiE6tile_b[1024];
	ld.param.u64 	%rd3, [_Z25revised_tiled_matrix_multPKfS0_Pfiii_param_0];
	ld.param.u64 	%rd4, [_Z25revised_tiled_matrix_multPKfS0_Pfiii_param_1];
	ld.param.u64 	%rd5, [_Z25revised_tiled_matrix_multPKfS0_Pfiii_param_2];
	ld.param.u32 	%r15, [_Z25revised_tiled_matrix_multPKfS0_Pfiii_param_3];
	ld.param.u32 	%r16, [_Z25revised_tiled_matrix_multPKfS0_Pfiii_param_4];
	ld.param.u32 	%r17, [_Z25revised_tiled_matrix_multPKfS0_Pfiii_param_5];
	mov.u32 	%r1, %tid.x;
	mov.u32 	%r2, %tid.y;
	mov.u32 	%r18, %ctaid.x;
	mov.u32 	%r19, %ctaid.y;
	shl.b32 	%r20, %r19, 4;
	add.s32 	%r3, %r20, %r2;
	shl.b32 	%r21, %r18, 4;
	add.s32 	%r4, %r21, %r1;
	cvt.rn.f32.s32 	%f10, %r16;
	mul.f32 	%f11, %f10, 0f3D800000;
	cvt.rpi.f32.f32 	%f1, %f11;
	setp.leu.f32 	%p1, %f1, 0f00000000;
	mov.f32 	%f66, 0f00000000;
	@%p1 bra 	$L__BB0_7;
	shl.b32 	%r23, %r2, 6;
	mov.u32 	%r24, _ZZ25revised_tiled_matrix_multPKfS0_PfiiiE6tile_a;
	add.s32 	%r5, %r24, %r23;
	shl.b32 	%r25, %r1, 2;
	add.s32 	%r6, %r5, %r25;
	mul.lo.s32 	%r7, %r16, %r3;
	mov.u32 	%r26, _ZZ25revised_tiled_matrix_multPKfS0_PfiiiE6tile_b;
	add.s32 	%r9, %r26, %r25;
	add.s32 	%r8, %r9, %r23;
	cvta.to.global.u64 	%rd1, %rd3;
	cvta.to.global.u64 	%rd2, %rd4;
	mov.f32 	%f66, 0f00000000;
	mov.b32 	%r33, 0;
$L__BB0_2:
	setp.ge.s32 	%p2, %r3, %r15;
	shl.b32 	%r11, %r33, 4;
	add.s32 	%r27, %r11, %r1;
	setp.ge.s32 	%p3, %r27, %r16;
	mov.f32 	%f64, 0f00000000;
	or.pred  	%p4, %p2, %p3;
	@%p4 bra 	$L__BB0_4;
	add.s32 	%r28, %r27, %r7;
	mul.wide.s32 	%rd6, %r28, 4;
	add.s64 	%rd7, %rd1, %rd6;
	ld.global.f32 	%f64, [%rd7];
$L__BB0_4:
	setp.ge.s32 	%p5, %r4, %r17;
	st.shared.f32 	[%r6], %f64;
	add.s32 	%r13, %r11, %r2;
	setp.ge.s32 	%p6, %r13, %r16;
	mov.f32 	%f65, 0f00000000;
	or.pred  	%p7, %p5, %p6;
	@%p7 bra 	$L__BB0_6;
	mad.lo.s32 	%r30, %r13, %r17, %r4;
	mul.wide.s32 	%rd8, %r30, 4;
	add.s64 	%rd9, %rd2, %rd8;
	ld.global.f32 	%f65, [%rd9];
$L__BB0_6:
	st.shared.f32 	[%r8], %f65;
	bar.sync 	0;
	ld.shared.f32 	%f15, [%r5];
	ld.shared.f32 	%f16, [%r9];
	fma.rn.f32 	%f17, %f15, %f16, %f66;
	ld.shared.f32 	%f18, [%r5+4];
	ld.shared.f32 	%f19, [%r9+64];
	fma.rn.f32 	%f20, %f18, %f19, %f17;
	ld.shared.f32 	%f21, [%r5+8];
	ld.shared.f32 	%f22, [%r9+128];
	fma.rn.f32 	%f23, %f21, %f22, %f20;
	ld.shared.f32 	%f24, [%r5+12];
	ld.shared.f32 	%f25, [%r9+192];
	fma.rn.f32 	%f26, %f24, %f25, %f23;
	ld.shared.f32 	%f27, [%r5+16];
	ld.shared.f32 	%f28, [%r9+256];
	fma.rn.f32 	%f29, %f27, %f28, %f26;
	ld.shared.f32 	%f30, [%r5+20];
	ld.shared.f32 	%f31, [%r9+320];
	fma.rn.f32 	%f32, %f30, %f31, %f29;
	ld.shared.f32 	%f33, [%r5+24];
	ld.shared.f32 	%f34, [%r9+384];
	fma.rn.f32 	%f35, %f33, %f34, %f32;
	ld.shared.f32 	%f36, [%r5+28];
	ld.shared.f32 	%f37, [%r9+448];
	fma.rn.f32 	%f38, %f36, %f37, %f35;
	ld.shared.f32 	%f39, [%r5+32];
	ld.shared.f32 	%f40, [%r9+512];
	fma.rn.f32 	%f41, %f39, %f40, %f38;
	ld.shared.f32 	%f42, [%r5+36];
	ld.shared.f32 	%f43, [%r9+576];
	fma.rn.f32 	%f44, %f42, %f43, %f41;
	ld.shared.f32 	%f45, [%r5+40];
	ld.shared.f32 	%f46, [%r9+640];
	fma.rn.f32 	%f47, %f45, %f46, %f44;
	ld.shared.f32 	%f48, [%r5+44];
	ld.shared.f32 	%f49, [%r9+704];
	fma.rn.f32 	%f50, %f48, %f49, %f47;
	ld.shared.f32 	%f51, [%r5+48];
	ld.shared.f32 	%f52, [%r9+768];
	fma.rn.f32 	%f53, %f51, %f52, %f50;
	ld.shared.f32 	%f54, [%r5+52];
	ld.shared.f32 	%f55, [%r9+832];
	fma.rn.f32 	%f56, %f54, %f55, %f53;
	ld.shared.f32 	%f57, [%r5+56];
	ld.shared.f32 	%f58, [%r9+896];
	fma.rn.f32 	%f59, %f57, %f58, %f56;
	ld.shared.f32 	%f60, [%r5+60];
	ld.shared.f32 	%f61, [%r9+960];
	fma.rn.f32 	%f66, %f60, %f61, %f59;
	bar.sync 	0;
	add.s32 	%r33, %r33, 1;
	cvt.rn.f32.u32 	%f62, %r33;
	setp.gt.f32 	%p8, %f1, %f62;
	@%p8 bra 	$L__BB0_2;
$L__BB0_7:
	setp.ge.s32 	%p9, %r3, %r15;
	setp.ge.s32 	%p10, %r4, %r17;
	or.pred  	%p11, %p9, %p10;
	@%p11 bra 	$L__BB0_9;
	mad.lo.s32 	%r32, %r17, %r3, %r4;
	cvta.to.global.u64 	%rd10, %rd5;
	mul.wide.u32 	%rd11, %r32, 4;
	add.s64 	%rd12, %rd10, %rd11;
	st.global.f32 	[%rd12], %f66;
$L__BB0_9:
	ret;

}


// ===== COMPILED SASS (sm_100) =====

	.target	sm_100

	.elftype	@"ET_EXEC"


//--------------------- .note.nv.tkinfo           --------------------------
	.section	.note.nv.tkinfo,"",@"SHT_NOTE"
	.sectionflags	@"SHF_NOTE_NV_TKINFO"
	.tkinfo
        /*0018*/ 	.word	0x00000002
        /*0030*/ 	.string	""
        /*0030*/ 	.string	"ptxas"
        /*0030*/ 	.string	"Cuda compilation tools, release 13.0, V13.0.88"
        /*0030*/ 	.string	"Build cuda_13.0.r13.0/compiler.36424714_0"
        /*0030*/ 	.string	"-arch sm_100 -m 64 "



//--------------------- .note.nv.cuinfo           --------------------------
	.section	.note.nv.cuinfo,"",@"SHT_NOTE"
	.sectionflags	@"SHF_NOTE_NV_CUINFO"
        /*0018*/ 	.short	0x0002
        /*001a*/ 	.short	0x0064
        /*001c*/ 	.short	0x0082
	.zero		2


//--------------------- .nv.info                  --------------------------
	.section	.nv.info,"",@"SHT_CUDA_INFO"
	.align	4


	//----- nvinfo : EIATTR_REGCOUNT
	.align		4
        /*0000*/ 	.byte	0x04, 0x2f
        /*0002*/ 	.short	(.L_1 - .L_0)
	.align		4
.L_0:
        /*0004*/ 	.word	index@(_Z25revised_tiled_matrix_multPKfS0_Pfiii)
        /*0008*/ 	.word	0x00000020


	//----- nvinfo : EIATTR_FRAME_SIZE
	.align		4
.L_1:
        /*000c*/ 	.byte	0x04, 0x11
        /*000e*/ 	.short	(.L_3 - .L_2)
	.align		4
.L_2:
        /*0010*/ 	.word	index@(_Z25revised_tiled_matrix_multPKfS0_Pfiii)
        /*0014*/ 	.word	0x00000000


	//----- nvinfo : EIATTR_MIN_STACK_SIZE
	.align		4
.L_3:
        /*0018*/ 	.byte	0x04, 0x12
        /*001a*/ 	.short	(.L_5 - .L_4)
	.align		4
.L_4:
        /*001c*/ 	.word	index@(_Z25revised_tiled_matrix_multPKfS0_Pfiii)
        /*0020*/ 	.word	0x00000000
.L_5:


//--------------------- .nv.compat                --------------------------
	.section	.nv.compat,"",@"SHT_CUDA_COMPAT_INFO"
	.align	4
        /*0000*/ 	.byte	0x02, 0x09, 0x00, 0x00, 0x02, 0x02, 0x01, 0x00, 0x02, 0x05, 0x05, 0x00, 0x03, 0x07, 0x01, 0x01
        /*0010*/ 	.byte	0x02, 0x03, 0x00, 0x00, 0x02, 0x06, 0x01, 0x00, 0x04, 0x0b, 0x08, 0x00, 0x09, 0x00, 0x00, 0x00
        /*0020*/ 	.byte	0x00, 0x00, 0x00, 0x00


//--------------------- .nv.info._Z25revised_tiled_matrix_multPKfS0_Pfiii --------------------------
	.section	.nv.info._Z25revised_tiled_matrix_multPKfS0_Pfiii,"",@"SHT_CUDA_INFO"
	.sectionflags	@""
	.align	4


	//----- nvinfo : EIATTR_CUDA_API_VERSION
	.align		4
        /*0000*/ 	.byte	0x04, 0x37
        /*0002*/ 	.short	(.L_7 - .L_6)
.L_6:
        /*0004*/ 	.word	0x00000082


	//----- nvinfo : EIATTR_KPARAM_INFO
	.align		4
.L_7:
        /*0008*/ 	.byte	0x04, 0x17
        /*000a*/ 	.short	(.L_9 - .L_8)
.L_8:
        /*000c*/ 	.word	0x00000000
        /*0010*/ 	.short	0x0005
        /*0012*/ 	.short	0x0020
        /*0014*/ 	.byte	0x00, 0xf0, 0x11, 0x00


	//----- nvinfo : EIATTR_KPARAM_INFO
	.align		4
.L_9:
        /*0018*/ 	.byte	0x04, 0x17
        /*001a*/ 	.short	(.L_11 - .L_10)
.L_10:
        /*001c*/ 	.word	0x00000000
        /*0020*/ 	.short	0x0004
        /*0022*/ 	.short	0x001c
        /*0024*/ 	.byte	0x00, 0xf0, 0x11, 0x00


	//----- nvinfo : EIATTR_KPARAM_INFO
	.align		4
.L_11:
        /*0028*/ 	.byte	0x04, 0x17
        /*002a*/ 	.short	(.L_13 - .L_12)
.L_12:
        /*002c*/ 	.word	0x00000000
        /*0030*/ 	.short	0x0003
        /*0032*/ 	.short	0x0018
        /*0034*/ 	.byte	0x00, 0xf0, 0x11, 0x00


	//----- nvinfo : EIATTR_KPARAM_INFO
	.align		4
.L_13:
        /*0038*/ 	.byte	0x04, 0x17
        /*003a*/ 	.short	(.L_15 - .L_14)
.L_14:
        /*003c*/ 	.word	0x00000000
        /*0040*/ 	.short	0x0002
        /*0042*/ 	.short	0x0010
        /*0044*/ 	.byte	0x00, 0xf5, 0x21, 0x00


	//----- nvinfo : EIATTR_KPARAM_INFO
	.align		4
.L_15:
        /*0048*/ 	.byte	0x04, 0x17
        /*004a*/ 	.short	(.L_17 - .L_16)
.L_16:
        /*004c*/ 	.word	0x00000000
        /*0050*/ 	.short	0x0001
        /*0052*/ 	.short	0x0008
        /*0054*/ 	.byte	0x00, 0xf5, 0x21, 0x00


	//----- nvinfo : EIATTR_KPARAM_INFO
	.align		4
.L_17:
        /*0058*/ 	.byte	0x04, 0x17
        /*005a*/ 	.short	(.L_19 - .L_18)
.L_18:
        /*005c*/ 	.word	0x00000000
        /*0060*/ 	.short	0x0000
        /*0062*/ 	.short	0x0000
        /*0064*/ 	.byte	0x00, 0xf5, 0x21, 0x00


	//----- nvinfo : EIATTR_SPARSE_MMA_MASK
	.align		4
.L_19:
        /*0068*/ 	.byte	0x03, 0x50
        /*006a*/ 	.short	0x0000


	//----- nvinfo : EIATTR_MAXREG_COUNT
	.align		4
        /*006c*/ 	.byte	0x03, 0x1b
        /*006e*/ 	.short	0x00ff


	//----- nvinfo : EIATTR_NUM_BARRIERS
	.align		4
        /*0070*/ 	.byte	0x02, 0x4c
        /*0072*/ 	.byte	0x01
	.zero		1


	//----- nvinfo : EIATTR_MERCURY_ISA_VERSION
	.align		4
        /*0074*/ 	.byte	0x03, 0x5f
        /*0076*/ 	.short	0x0101


	//----- nvinfo : EIATTR_VRC_CTA_INIT_COUNT
	.align		4
        /*0078*/ 	.byte	0x02, 0x4a
	.zero		1
	.zero		1


	//----- nvinfo : EIATTR_EXIT_INSTR_OFFSETS
	.align		4
        /*007c*/ 	.byte	0x04, 0x1c
        /*007e*/ 	.short	(.L_21 - .L_20)


	//   ....[0]....
.L_20:
        /*0080*/ 	.word	0x000005c0


	//   ....[1]....
        /*0084*/ 	.word	0x00000610


	//----- nvinfo : EIATTR_CBANK_PARAM_SIZE
	.align		4
.L_21:
        /*0088*/ 	.byte	0x03, 0x19
        /*008a*/ 	.short	0x0024


	//----- nvinfo : EIATTR_PARAM_CBANK
	.align		4
        /*008c*/ 	.byte	0x04, 0x0a
        /*008e*/ 	.short	(.L_23 - .L_22)
	.align		4
.L_22:
        /*0090*/ 	.word	index@(.nv.constant0._Z25revised_tiled_matrix_multPKfS0_Pfiii)
        /*0094*/ 	.short	0x0380
        /*0096*/ 	.short	0x0024


	//----- nvinfo : EIATTR_SW_WAR
	.align		4
.L_23:
        /*0098*/ 	.byte	0x04, 0x36
        /*009a*/ 	.short	(.L_25 - .L_24)
.L_24:
        /*009c*/ 	.word	0x00000008
.L_25:


//--------------------- .nv.callgraph             --------------------------
	.section	.nv.callgraph,"",@"SHT_CUDA_CALLGRAPH"
	.align	4
	.sectionentsize	8
	.align		4
        /*0000*/ 	.word	0x00000000
	.align		4
        /*0004*/ 	.word	0xffffffff
	.align		4
        /*0008*/ 	.word	0x00000000
	.align		4
        /*000c*/ 	.word	0xfffffffe
	.align		4
        /*0010*/ 	.word	0x00000000
	.align		4
        /*0014*/ 	.word	0xfffffffd
	.align		4
        /*0018*/ 	.word	0x00000000
	.align		4
        /*001c*/ 	.word	0xfffffffc


//--------------------- .text._Z25revised_tiled_matrix_multPKfS0_Pfiii --------------------------
	.section	.text._Z25revised_tiled_matrix_multPKfS0_Pfiii,"ax",@progbits
	.align	128
        .global         _Z25revised_tiled_matrix_multPKfS0_Pfiii
        .type           _Z25revised_tiled_matrix_multPKfS0_Pfiii,@function
        .size           _Z25revised_tiled_matrix_multPKfS0_Pfiii,(.L_x_3 - _Z25revised_tiled_matrix_multPKfS0_Pfiii)
        .other          _Z25revised_tiled_matrix_multPKfS0_Pfiii,@"STO_CUDA_ENTRY STV_DEFAULT"
_Z25revised_tiled_matrix_multPKfS0_Pfiii:
.text._Z25revised_tiled_matrix_multPKfS0_Pfiii:
[----:B------:R-:W-:Y:S01]  /*0000*/  LDC R1, c[0x0][0x37c] ;  /* 0x0000df00ff017b82 */ /* 0x000fe20000000800 */
[----:B------:R-:W0:Y:S01]  /*0010*/  LDCU UR4, c[0x0][0x39c] ;  /* 0x00007380ff0477ac */ /* 0x000e220008000800 */
[----:B------:R-:W1:Y:S01]  /*0020*/  S2R R0, SR_TID.Y ;  /* 0x0000000000007919 */ /* 0x000e620000002200 */
[----:B------:R-:W-:Y:S01]  /*0030*/  HFMA2 R5, -RZ, RZ, 0, 0 ;  /* 0x00000000ff057431 */ /* 0x000fe200000001ff */
[----:B------:R-:W2:Y:S01]  /*0040*/  LDCU UR12, c[0x0][0x3a0] ;  /* 0x00007400ff0c77ac */ /* 0x000ea20008000800 */
[----:B------:R-:W1:Y:S01]  /*0050*/  S2R R17, SR_CTAID.Y ;  /* 0x0000000000117919 */ /* 0x000e620000002600 */
[----:B------:R-:W3:Y:S01]  /*0060*/  LDCU.64 UR8, c[0x0][0x358] ;  /* 0x00006b00ff0877ac */ /* 0x000ee20008000a00 */
[----:B------:R-:W4:Y:S01]  /*0070*/  S2R R2, SR_TID.X ;  /* 0x0000000000027919 */ /* 0x000f220000002100 */
[----:B------:R-:W4:Y:S01]  /*0080*/  S2R R7, SR_CTAID.X ;  /* 0x0000000000077919 */ /* 0x000f220000002500 */
[----:B0-----:R-:W-:-:S05]  /*0090*/  I2FP.F32.S32 R3, UR4 ;  /* 0x0000000400037c45 */ /* 0x001fca0008201400 */
[----:B------:R-:W-:-:S06]  /*00a0*/  FMUL R3, R3, 0.0625 ;  /* 0x3d80000003037820 */ /* 0x000fcc0000400000 */
[----:B------:R-:W0:Y:S01]  /*00b0*/  FRND.CEIL R3, R3 ;  /* 0x0000000300037307 */ /* 0x000e220000209000 */
[----:B-1----:R-:W-:Y:S02]  /*00c0*/  LEA R17, R17, R0, 0x4 ;  /* 0x0000000011117211 */ /* 0x002fe400078e20ff */
[----:B0-----:R-:W-:Y:S02]  /*00d0*/  FSETP.GT.AND P0, PT, R3, RZ, PT ;  /* 0x000000ff0300720b */ /* 0x001fe40003f04000 */
[----:B----4-:R-:W-:-:S11]  /*00e0*/  LEA R18, R7, R2, 0x4 ;  /* 0x0000000207127211 */ /* 0x010fd600078e20ff */
[----:B--23--:R-:W-:Y:S05]  /*00f0*/  @!P0 BRA `(.L_x_0) ;  /* 0x0000000400248947 */ /* 0x00cfea0003800000 */
[----:B------:R-:W0:Y:S01]  /*0100*/  S2UR UR6, SR_CgaCtaId ;  /* 0x00000000000679c3 */ /* 0x000e220000008800 */
[----:B------:R-:W-:Y:S01]  /*0110*/  UMOV UR4, 0x400 ;  /* 0x0000040000047882 */ /* 0x000fe20000000000 */
[----:B------:R-:W-:Y:S01]  /*0120*/  MOV R5, RZ ;  /* 0x000000ff00057202 */ /* 0x000fe20000000f00 */
[----:B------:R-:W-:Y:S01]  /*0130*/  UIADD3 UR5, UPT, UPT, UR4, 0x400, URZ ;  /* 0x0000040004057890 */ /* 0x000fe2000fffe0ff */
[----:B------:R-:W-:Y:S01]  /*0140*/  MOV R23, RZ ;  /* 0x000000ff00177202 */ /* 0x000fe20000000f00 */
[----:B------:R-:W1:Y:S01]  /*0150*/  LDCU UR7, c[0x0][0x3a0] ;  /* 0x00007400ff0777ac */ /* 0x000e620008000800 */
[----:B------:R-:W2:Y:S01]  /*0160*/  LDCU.64 UR10, c[0x0][0x398] ;  /* 0x00007300ff0a77ac */ /* 0x000ea20008000a00 */
[----:B0-----:R-:W-:Y:S02]  /*0170*/  ULEA UR4, UR6, UR4, 0x18 ;  /* 0x0000000406047291 */ /* 0x001fe4000f8ec0ff */
[----:B------:R-:W-:-:S04]  /*0180*/  ULEA UR5, UR6, UR5, 0x18 ;  /* 0x0000000506057291 */ /* 0x000fc8000f8ec0ff */
[----:B------:R-:W-:Y:S02]  /*0190*/  LEA R19, R0, UR4, 0x6 ;  /* 0x0000000400137c11 */ /* 0x000fe4000f8e30ff */
[C---:B------:R-:W-:Y:S02]  /*01a0*/  LEA R21, R2.reuse, UR5, 0x2 ;  /* 0x0000000502157c11 */ /* 0x040fe4000f8e10ff */
[----:B------:R-:W-:Y:S02]  /*01b0*/  LEA R20, R2, R19, 0x2 ;  /* 0x0000001302147211 */ /* 0x000fe400078e10ff */
[----:B-12---:R-:W-:-:S07]  /*01c0*/  LEA R16, R0, R21, 0x6 ;  /* 0x0000001500107211 */ /* 0x006fce00078e30ff */
.L_x_1:
[C---:B------:R-:W-:Y:S02]  /*01d0*/  LEA R4, R23.reuse, R2, 0x4 ;  /* 0x0000000217047211 */ /* 0x040fe400078e20ff */
[----:B------:R-:W-:Y:S02]  /*01e0*/  LEA R25, R23, R0, 0x4 ;  /* 0x0000000017197211 */ /* 0x000fe400078e20ff */
[----:B------:R-:W-:Y:S02]  /*01f0*/  ISETP.GE.AND P1, PT, R4, UR11, PT ;  /* 0x0000000b04007c0c */ /* 0x000fe4000bf26270 */
[----:B------:R-:W-:Y:S02]  /*0200*/  ISETP.GE.AND P0, PT, R25, UR11, PT ;  /* 0x0000000b19007c0c */ /* 0x000fe4000bf06270 */
[----:B------:R-:W-:Y:S02]  /*0210*/  ISETP.GE.OR P1, PT, R17, UR10, P1 ;  /* 0x0000000a11007c0c */ /* 0x000fe40008f26670 */
[----:B------:R-:W-:-:S02]  /*0220*/  ISETP.GE.OR P0, PT, R18, UR7, P0 ;  /* 0x0000000712007c0c */ /* 0x000fc40008706670 */
[----:B------:R-:W-:-:S09]  /*0230*/  MOV R27, RZ ;  /* 0x000000ff001b7202 */ /* 0x000fd20000000f00 */
[----:B------:R-:W0:Y:S01]  /*0240*/  @!P1 LDC.64 R6, c[0x0][0x380] ;  /* 0x0000e000ff069b82 */ /* 0x000e220000000a00 */
[----:B------:R-:W-:Y:S02]  /*0250*/  @!P1 IMAD R11, R17, UR11, R4 ;  /* 0x0000000b110b9c24 */ /* 0x000fe4000f8e0204 */
[----:B------:R-:W-:Y:S02]  /*0260*/  HFMA2 R4, -RZ, RZ, 0, 0 ;  /* 0x00000000ff047431 */ /* 0x000fe400000001ff */
[----:B------:R-:W-:-:S03]  /*0270*/  @!P0 IMAD R25, R25, UR7, R18 ;  /* 0x0000000719198c24 */ /* 0x000fc6000f8e0212 */
[----:B------:R-:W1:Y:S01]  /*0280*/  @!P0 LDC.64 R8, c[0x0][0x388] ;  /* 0x0000e200ff088b82 */ /* 0x000e620000000a00 */
[----:B0-----:R-:W-:-:S05]  /*0290*/  @!P1 IMAD.WIDE R6, R11, 0x4, R6 ;  /* 0x000000040b069825 */ /* 0x001fca00078e0206 */
[----:B------:R-:W2:Y:S01]  /*02a0*/  @!P1 LDG.E R27, desc[UR8][R6.64] ;  /* 0x00000008061b9981 */ /* 0x000ea2000c1e1900 */
[----:B-1----:R-:W-:-:S05]  /*02b0*/  @!P0 IMAD.WIDE R24, R25, 0x4, R8 ;  /* 0x0000000419188825 */ /* 0x002fca00078e0208 */
[----:B------:R-:W3:Y:S01]  /*02c0*/  @!P0 LDG.E R4, desc[UR8][R24.64] ;  /* 0x0000000818048981 */ /* 0x000ee2000c1e1900 */
[----:B------:R-:W-:-:S03]  /*02d0*/  IADD3 R23, PT, PT, R23, 0x1, RZ ;  /* 0x0000000117177810 */ /* 0x000fc60007ffe0ff */
[----:B--2---:R-:W-:Y:S04]  /*02e0*/  STS [R20], R27 ;  /* 0x0000001b14007388 */ /* 0x004fe80000000800 */
[----:B---3--:R-:W-:Y:S01]  /*02f0*/  STS [R16], R4 ;  /* 0x0000000410007388 */ /* 0x008fe20000000800 */
[----:B------:R-:W-:Y:S06]  /*0300*/  BAR.SYNC.DEFER_BLOCKING 0x0 ;  /* 0x0000000000007b1d */ /* 0x000fec0000010000 */
[----:B------:R-:W-:Y:S04]  /*0310*/  LDS R28, [R21] ;  /* 0x00000000151c7984 */ /* 0x000fe80000000800 */
[----:B------:R-:W0:Y:S04]  /*0320*/  LDS.128 R8, [R19] ;  /* 0x0000000013087984 */ /* 0x000e280000000c00 */
[----:B------:R-:W1:Y:S04]  /*0330*/  LDS R7, [R21+0x40] ;  /* 0x0000400015077984 */ /* 0x000e680000000800 */
[----:B------:R-:W2:Y:S04]  /*0340*/  LDS R6, [R21+0x80] ;  /* 0x0000800015067984 */ /* 0x000ea80000000800 */
[----:B------:R-:W3:Y:S04]  /*0350*/  LDS R26, [R21+0xc0] ;  /* 0x0000c000151a7984 */ /* 0x000ee80000000800 */
[----:B------:R-:W-:Y:S04]  /*0360*/  LDS R29, [R21+0x100] ;  /* 0x00010000151d7984 */ /* 0x000fe80000000800 */
[----:B------:R-:W4:Y:S04]  /*0370*/  LDS.128 R12, [R19+0x10] ;  /* 0x00001000130c7984 */ /* 0x000f280000000c00 */
[----:B------:R-:W5:Y:S04]  /*0380*/  LDS R22, [R21+0x140] ;  /* 0x0001400015167984 */ /* 0x000f680000000800 */
[----:B------:R-:W5:Y:S04]  /*0390*/  LDS R25, [R21+0x180] ;  /* 0x0001800015197984 */ /* 0x000f680000000800 */
[----:B------:R-:W-:Y:S01]  /*03a0*/  LDS R27, [R21+0x200] ;  /* 0x00020000151b7984 */ /* 0x000fe20000000800 */
[----:B0-----:R-:W-:-:S03]  /*03b0*/  FFMA R28, R8, R28, R5 ;  /* 0x0000001c081c7223 */ /* 0x001fc60000000005 */
[----:B------:R-:W0:Y:S01]  /*03c0*/  LDS R8, [R21+0x1c0] ;  /* 0x0001c00015087984 */ /* 0x000e220000000800 */
[----:B-1----:R-:W-:-:S04]  /*03d0*/  FFMA R7, R7, R9, R28 ;  /* 0x0000000907077223 */ /* 0x002fc8000000001c */
[----:B--2---:R-:W-:Y:S02]  /*03e0*/  FFMA R9, R6, R10, R7 ;  /* 0x0000000a06097223 */ /* 0x004fe40000000007 */
[----:B------:R-:W1:Y:S02]  /*03f0*/  LDS.128 R4, [R19+0x20] ;  /* 0x0000200013047984 */ /* 0x000e640000000c00 */
[----:B---3--:R-:W-:-:S04]  /*0400*/  FFMA R9, R26, R11, R9 ;  /* 0x0000000b1a097223 */ /* 0x008fc80000000009 */
[----:B----4-:R-:W-:Y:S02]  /*0410*/  FFMA R9, R12, R29, R9 ;  /* 0x0000001d0c097223 */ /* 0x010fe40000000009 */
[----:B------:R-:W2:Y:S02]  /*0420*/  LDS R12, [R21+0x240] ;  /* 0x00024000150c7984 */ /* 0x000ea40000000800 */
[----:B-----5:R-:W-:Y:S02]  /*0430*/  FFMA R22, R22, R13, R9 ;  /* 0x0000000d16167223 */ /* 0x020fe40000000009 */
[----:B------:R-:W3:Y:S02]  /*0440*/  LDS R13, [R21+0x280] ;  /* 0x00028000150d7984 */ /* 0x000ee40000000800 */
[----:B------:R-:W-:Y:S02]  /*0450*/  FFMA R25, R25, R14, R22 ;  /* 0x0000000e19197223 */ /* 0x000fe40000000016 */
[----:B------:R-:W4:Y:S04]  /*0460*/  LDS R14, [R21+0x2c0] ;  /* 0x0002c000150e7984 */ /* 0x000f280000000800 */
[----:B------:R-:W-:Y:S01]  /*0470*/  LDS R22, [R21+0x340] ;  /* 0x0003400015167984 */ /* 0x000fe20000000800 */
[----:B0-----:R-:W-:-:S03]  /*0480*/  FFMA R29, R8, R15, R25 ;  /* 0x0000000f081d7223 */ /* 0x001fc60000000019 */
[----:B------:R-:W-:Y:S04]  /*0490*/  LDS R25, [R21+0x300] ;  /* 0x0003000015197984 */ /* 0x000fe80000000800 */
[----:B------:R-:W0:Y:S04]  /*04a0*/  LDS.128 R8, [R19+0x30] ;  /* 0x0000300013087984 */ /* 0x000e280000000c00 */
[----:B------:R-:W5:Y:S01]  /*04b0*/  LDS R15, [R21+0x380] ;  /* 0x00038000150f7984 */ /* 0x000f620000000800 */
[----:B-1----:R-:W-:-:S03]  /*04c0*/  FFMA R27, R4, R27, R29 ;  /* 0x0000001b041b7223 */ /* 0x002fc6000000001d */
[----:B------:R-:W1:Y:S01]  /*04d0*/  LDS R4, [R21+0x3c0] ;  /* 0x0003c00015047984 */ /* 0x000e620000000800 */
[----:B--2---:R-:W-:-:S04]  /*04e0*/  FFMA R12, R12, R5, R27 ;  /* 0x000000050c0c7223 */ /* 0x004fc8000000001b */
[----:B---3--:R-:W-:Y:S01]  /*04f0*/  FFMA R13, R13, R6, R12 ;  /* 0x000000060d0d7223 */ /* 0x008fe2000000000c */
[----:B------:R-:W-:-:S03]  /*0500*/  I2FP.F32.U32 R6, R23 ;  /* 0x0000001700067245 */ /* 0x000fc60000201000 */
[----:B----4-:R-:W-:Y:S01]  /*0510*/  FFMA R7, R14, R7, R13 ;  /* 0x000000070e077223 */ /* 0x010fe2000000000d */
[----:B------:R-:W-:Y:S01]  /*0520*/  BAR.SYNC.DEFER_BLOCKING 0x0 ;  /* 0x0000000000007b1d */ /* 0x000fe20000010000 */
[----:B------:R-:W-:Y:S02]  /*0530*/  FSETP.GT.AND P0, PT, R3, R6, PT ;  /* 0x000000060300720b */ /* 0x000fe40003f04000 */
[----:B0-----:R-:W-:-:S04]  /*0540*/  FFMA R7, R8, R25, R7 ;  /* 0x0000001908077223 */ /* 0x001fc80000000007 */
[----:B------:R-:W-:-:S04]  /*0550*/  FFMA R22, R22, R9, R7 ;  /* 0x0000000916167223 */ /* 0x000fc80000000007 */
[----:B-----5:R-:W-:-:S04]  /*0560*/  FFMA R15, R15, R10, R22 ;  /* 0x0000000a0f0f7223 */ /* 0x020fc80000000016 */
[----:B-1----:R-:W-:Y:S01]  /*0570*/  FFMA R5, R4, R11, R15 ;  /* 0x0000000b04057223 */ /* 0x002fe2000000000f */
[----:B------:R-:W-:Y:S06]  /*0580*/  @P0 BRA `(.L_x_1) ;  /* 0xfffffffc00100947 */ /* 0x000fec000383ffff */
.L_x_0:
[----:B------:R-:W0:Y:S01]  /*0590*/  LDCU UR4, c[0x0][0x398] ;  /* 0x00007300ff0477ac */ /* 0x000e220008000800 */
[----:B------:R-:W-:-:S04]  /*05a0*/  ISETP.GE.AND P0, PT, R18, UR12, PT ;  /* 0x0000000c12007c0c */ /* 0x000fc8000bf06270 */
[----:B0-----:R-:W-:-:S13]  /*05b0*/  ISETP.GE.OR P0, PT, R17, UR4, P0 ;  /* 0x0000000411007c0c */ /* 0x001fda0008706670 */
[----:B------:R-:W-:Y:S05]  /*05c0*/  @P0 EXIT ;  /* 0x000000000000094d */ /* 0x000fea0003800000 */
[----:B------:R-:W0:Y:S01]  /*05d0*/  LDC.64 R2, c[0x0][0x390] ;  /* 0x0000e400ff027b82 */ /* 0x000e220000000a00 */
[----:B------:R-:W-:-:S04]  /*05e0*/  IMAD R17, R17, UR12, R18 ;  /* 0x0000000c11117c24 */ /* 0x000fc8000f8e0212 */
[----:B0-----:R-:W-:-:S05]  /*05f0*/  IMAD.WIDE.U32 R2, R17, 0x4, R2 ;  /* 0x0000000411027825 */ /* 0x001fca00078e0002 */
[----:B------:R-:W-:Y:S01]  /*0600*/  STG.E desc[UR8][R2.64], R5 ;  /* 0x0000000502007986 */ /* 0x000fe2000c101908 */
[----:B------:R-:W-:Y:S05]  /*0610*/  EXIT ;  /* 0x000000000000794d */ /* 0x000fea0003800000 */
.L_x_2:
[----:B------:R-:W-:-:S00]  /*0620*/  BRA `(.L_x_2) ;  /* 0xfffffffc00fc7947 */ /* 0x000fc0000383ffff */
[----:B------:R-:W-:-:S00]  /*0630*/  NOP ;  /* 0x0000000000007918 */ /* 0x000fc00000000000 */
        /* <DEDUP_REMOVED lines=12> */
.L_x_3:


//--------------------- .nv.shared._Z25revised_tiled_matrix_multPKfS0_Pfiii --------------------------
	.section	.nv.shared._Z25revised_tiled_matrix_multPKfS0_Pfiii,"aw",@nobits
	.sectionflags	@""
	.align	4
.nv.shared._Z25revised_tiled_matrix_multPKfS0_Pfiii:
	.zero		3072


//--------------------- .nv.shared.reserved.0     --------------------------
	.section	.nv.shared.reserved.0,"aw",@nobits
	.weak		__nv_reservedSMEM_offset_0_alias
	.size		__nv_reservedSMEM_offset_0_alias, 0, 64
	.other		__nv_reservedSMEM_offset_0_alias,@"STO_CUDA_RESERVED_SHARED STV_DEFAULT"
__nv_reservedSMEM_offset_0_alias:
	.zero		0
	.zero		64


//--------------------- .nv.constant0._Z25revised_tiled_matrix_multPKfS0_Pfiii --------------------------
	.section	.nv.constant0._Z25revised_tiled_matrix_multPKfS0_Pfiii,"a",@progbits
	.sectionflags	@""
	.align	4
.nv.constant0._Z25revised_tiled_matrix_multPKfS0_Pfiii:
	.zero		932


//--------------------- SYMBOLS --------------------------

	.type		.nv.reservedSmem.offset0,@object
	.size		.nv.reservedSmem.offset0,0x4
	.type		.nv.reservedSmem.cap,@object
	.size		.nv.reservedSmem.cap,0x4
